	.headerflags	@"EF_CUDA_TEXMODE_UNIFIED EF_CUDA_64BIT_ADDRESS EF_CUDA_ACCELERATORS EF_CUDA_SM90 EF_CUDA_VIRTUAL_SM(EF_CUDA_SM90)"
	.elftype	@"ET_EXEC"


//--------------------- .nv.info                  --------------------------
	.section	.nv.info,"",@"SHT_CUDA_INFO"
	.align	4


	//----- nvinfo : EIATTR_REGCOUNT
	.align		4
        /*0000*/ 	.byte	0x04, 0x2f
        /*0002*/ 	.short	(.L_1 - .L_0)
	.align		4
.L_0:
        /*0004*/ 	.word	index@(triton_poi_fused_addmm_6)
        /*0008*/ 	.word	0x0000000c


	//----- nvinfo : EIATTR_MIN_STACK_SIZE
	.align		4
.L_1:
        /*000c*/ 	.byte	0x04, 0x12
        /*000e*/ 	.short	(.L_3 - .L_2)
	.align		4
.L_2:
        /*0010*/ 	.word	index@(triton_poi_fused_addmm_6)
        /*0014*/ 	.word	0x00000000


	//----- nvinfo : EIATTR_FRAME_SIZE
	.align		4
.L_3:
        /*0018*/ 	.byte	0x04, 0x11
        /*001a*/ 	.short	(.L_5 - .L_4)
	.align		4
.L_4:
        /*001c*/ 	.word	index@(triton_poi_fused_addmm_6)
        /*0020*/ 	.word	0x00000000


	//----- nvinfo : EIATTR_MIN_STACK_SIZE
	.align		4
.L_5:
        /*0024*/ 	.byte	0x04, 0x12
        /*0026*/ 	.short	(.L_7 - .L_6)
	.align		4
.L_6:
        /*0028*/ 	.word	index@(triton_poi_fused_addmm_6)
        /*002c*/ 	.word	0x00000000
.L_7:


//--------------------- .nv.info.triton_poi_fused_addmm_6 --------------------------
	.section	.nv.info.triton_poi_fused_addmm_6,"",@"SHT_CUDA_INFO"
	.sectionflags	@""
	.align	4


	//----- nvinfo : EIATTR_CUDA_API_VERSION
	.align		4
        /*0000*/ 	.byte	0x04, 0x37
        /*0002*/ 	.short	(.L_9 - .L_8)
.L_8:
        /*0004*/ 	.word	0x0000007c


	//----- nvinfo : EIATTR_KPARAM_INFO
	.align		4
.L_9:
        /*0008*/ 	.byte	0x04, 0x17
        /*000a*/ 	.short	(.L_11 - .L_10)
.L_10:
        /*000c*/ 	.word	0x00000000
        /*0010*/ 	.short	0x0002
        /*0012*/ 	.short	0x0010
        /*0014*/ 	.byte	0x00, 0xf0, 0x11, 0x00


	//----- nvinfo : EIATTR_KPARAM_INFO
	.align		4
.L_11:
        /*0018*/ 	.byte	0x04, 0x17
        /*001a*/ 	.short	(.L_13 - .L_12)
.L_12:
        /*001c*/ 	.word	0x00000000
        /*0020*/ 	.short	0x0001
        /*0022*/ 	.short	0x0008
        /*0024*/ 	.byte	0x00, 0xf4, 0x21, 0x00


	//----- nvinfo : EIATTR_KPARAM_INFO
	.align		4
.L_13:
        /*0028*/ 	.byte	0x04, 0x17
        /*002a*/ 	.short	(.L_15 - .L_14)
.L_14:
        /*002c*/ 	.word	0x00000000
        /*0030*/ 	.short	0x0000
        /*0032*/ 	.short	0x0000
        /*0034*/ 	.byte	0x00, 0xf4, 0x21, 0x00


	//----- nvinfo : EIATTR_SPARSE_MMA_MASK
	.align		4
.L_15:
        /*0038*/ 	.byte	0x03, 0x50
        /*003a*/ 	.short	0x0000


	//----- nvinfo : EIATTR_MAXREG_COUNT
	.align		4
        /*003c*/ 	.byte	0x03, 0x1b
        /*003e*/ 	.short	0x00ff


	//----- nvinfo : EIATTR_EXIT_INSTR_OFFSETS
	.align		4
        /*0040*/ 	.byte	0x04, 0x1c
        /*0042*/ 	.short	(.L_17 - .L_16)


	//   ....[0]....
.L_16:
        /*0044*/ 	.word	0x00000100


	//   ....[1]....
        /*0048*/ 	.word	0x00000120


	//----- nvinfo : EIATTR_REQNTID
	.align		4
.L_17:
        /*004c*/ 	.byte	0x04, 0x10
        /*004e*/ 	.short	(.L_19 - .L_18)
.L_18:
        /*0050*/ 	.word	0x00000020
        /*0054*/ 	.word	0x00000001
        /*0058*/ 	.word	0x00000001


	//----- nvinfo : EIATTR_CBANK_PARAM_SIZE
	.align		4
.L_19:
        /*005c*/ 	.byte	0x03, 0x19
        /*005e*/ 	.short	0x0014


	//----- nvinfo : EIATTR_PARAM_CBANK
	.align		4
        /*0060*/ 	.byte	0x04, 0x0a
        /*0062*/ 	.short	(.L_21 - .L_20)
	.align		4
.L_20:
        /*0064*/ 	.word	index@(.nv.constant0.triton_poi_fused_addmm_6)
        /*0068*/ 	.short	0x0210
        /*006a*/ 	.short	0x0014


	//----- nvinfo : EIATTR_SW_WAR
	.align		4
.L_21:
        /*006c*/ 	.byte	0x04, 0x36
        /*006e*/ 	.short	(.L_23 - .L_22)
.L_22:
        /*0070*/ 	.word	0x00000008
.L_23:


//--------------------- .nv.callgraph             --------------------------
	.section	.nv.callgraph,"",@"SHT_CUDA_CALLGRAPH"
	.align	4
	.sectionentsize	8
	.align		4
        /*0000*/ 	.word	0x00000000
	.align		4
        /*0004*/ 	.word	0xffffffff
	.align		4
        /*0008*/ 	.word	0x00000000
	.align		4
        /*000c*/ 	.word	0xfffffffe
	.align		4
        /*0010*/ 	.word	0x00000000
	.align		4
        /*0014*/ 	.word	0xfffffffd
	.align		4
        /*0018*/ 	.word	0x00000000
	.align		4
        /*001c*/ 	.word	0xfffffffc


//--------------------- .text.triton_poi_fused_addmm_6 --------------------------
	.section	.text.triton_poi_fused_addmm_6,"ax",@progbits
	.align	128
        .global         triton_poi_fused_addmm_6
        .type           triton_poi_fused_addmm_6,@function
        .size           triton_poi_fused_addmm_6,(.L_x_1 - triton_poi_fused_addmm_6)
        .other          triton_poi_fused_addmm_6,@"STO_CUDA_ENTRY STV_DEFAULT"
triton_poi_fused_addmm_6:
.text.triton_poi_fused_addmm_6:
[----:B------:R-:W0:Y:S02]  /*0000*/  LDC R1, c[0x0][0x28] ;  /* 0x00000a00ff017b82 */ /* 0x000e240000000800 */
[----:B------:R-:W1:Y:S01]  /*0010*/  S2R R6, SR_TID.X ;  /* 0x0000000000067919 */ /* 0x000e620000002100 */
[----:B------:R-:W2:Y:S01]  /*0020*/  LDC.64 R2, c[0x0][0x210] ;  /* 0x00008400ff027b82 */ /* 0x000ea20000000a00 */
[----:B------:R-:W-:Y:S01]  /*0030*/  IMAD.MOV.U32 R9, RZ, RZ, RZ ;  /* 0x000000ffff097224 */ /* 0x000fe200078e00ff */
[----:B------:R-:W-:Y:S01]  /*0040*/  ULDC.64 UR4, c[0x0][0x208] ;  /* 0x0000820000047ab9 */ /* 0x000fe20000000a00 */
[----:B------:R-:W3:Y:S01]  /*0050*/  S2R R7, SR_CTAID.X ;  /* 0x0000000000077919 */ /* 0x000ee20000002500 */
[----:B-1----:R-:W-:-:S05]  /*0060*/  LOP3.LUT R0, R6, 0xf, RZ, 0xc0, !PT ;  /* 0x0000000f06007812 */ /* 0x002fca00078ec0ff */
[----:B---3--:R-:W-:-:S05]  /*0070*/  IMAD R7, R7, 0x10, R0 ;  /* 0x0000001007077824 */ /* 0x008fca00078e0200 */
[C---:B------:R-:W-:Y:S02]  /*0080*/  ISETP.GE.AND P0, PT, R7.reuse, 0x10, PT ;  /* 0x000000100700780c */ /* 0x040fe40003f06270 */
[----:B------:R-:W-:-:S05]  /*0090*/  SHF.L.U32 R5, R7, 0x2, RZ ;  /* 0x0000000207057819 */ /* 0x000fca00000006ff */
[----:B--2---:R-:W-:Y:S02]  /*00a0*/  IMAD.WIDE R2, R5, 0x4, R2 ;  /* 0x0000000405027825 */ /* 0x004fe400078e0202 */
[----:B------:R-:W1:Y:S04]  /*00b0*/  LDC.64 R4, c[0x0][0x218] ;  /* 0x00008600ff047b82 */ /* 0x000e680000000a00 */
[----:B------:R2:W5:Y:S01]  /*00c0*/  @!P0 LDG.E.EL R9, desc[UR4][R2.64+0xc] ;  /* 0x00000c0402098981 */ /* 0x000562000c2e1900 */
[----:B------:R-:W-:-:S04]  /*00d0*/  LOP3.LUT P0, RZ, R6, 0x10, RZ, 0xc0, !PT ;  /* 0x0000001006ff7812 */ /* 0x000fc8000780c0ff */
[C---:B------:R-:W-:Y:S01]  /*00e0*/  ISETP.LT.AND P0, PT, R7.reuse, 0x10, !P0 ;  /* 0x000000100700780c */ /* 0x040fe20004701270 */
[----:B-1----:R-:W-:-:S12]  /*00f0*/  IMAD.WIDE R4, R7, 0x4, R4 ;  /* 0x0000000407047825 */ /* 0x002fd800078e0204 */
[----:B--2---:R-:W-:Y:S05]  /*0100*/  @!P0 EXIT ;  /* 0x000000000000894d */ /* 0x004fea0003800000 */
[----:B-----5:R-:W-:Y:S01]  /*0110*/  STG.E desc[UR4][R4.64], R9 ;  /* 0x0000000904007986 */ /* 0x020fe2000c101904 */
[----:B------:R-:W-:Y:S05]  /*0120*/  EXIT ;  /* 0x000000000000794d */ /* 0x000fea0003800000 */
.L_x_0:
[----:B------:R-:W-:-:S00]  /*0130*/  BRA `(.L_x_0) ;  /* 0xfffffffc00fc7947 */ /* 0x000fc0000383ffff */
[----:B------:R-:W-:-:S00]  /*0140*/  NOP ;  /* 0x0000000000007918 */ /* 0x000fc00000000000 */
        /* <DEDUP_REMOVED lines=11> */
.L_x_1:


//--------------------- .nv.constant0.triton_poi_fused_addmm_6 --------------------------
	.section	.nv.constant0.triton_poi_fused_addmm_6,"a",@progbits
	.sectionflags	@""
	.align	4
.nv.constant0.triton_poi_fused_addmm_6:
	.zero		548
